//
// Generated by NVIDIA NVVM Compiler
//
// Compiler Build ID: CL-36424714
// Cuda compilation tools, release 13.0, V13.0.88
// Based on NVVM 20.0.0
//

.version 9.0
.target sm_100
.address_size 64

	// .globl	_Z23stencil_3d27pt_kernel_1PdS_
// _ZZ23stencil_3d27pt_kernel_1PdS_E6in_shm has been demoted
// _ZZ23stencil_3d27pt_kernel_1PdS_E7out_shm has been demoted

.visible .entry _Z23stencil_3d27pt_kernel_1PdS_(
	.param .u64 .ptr .align 1 _Z23stencil_3d27pt_kernel_1PdS__param_0,
	.param .u64 .ptr .align 1 _Z23stencil_3d27pt_kernel_1PdS__param_1
)
{
	.reg .pred 	%p<24>;
	.reg .b32 	%r<93>;
	.reg .b64 	%rd<18>;
	.reg .b64 	%fd<111>;
	// demoted variable
	.shared .align 8 .b8 _ZZ23stencil_3d27pt_kernel_1PdS_E6in_shm[8000];
	// demoted variable
	.shared .align 8 .b8 _ZZ23stencil_3d27pt_kernel_1PdS_E7out_shm[4096];
	ld.param.u64 	%rd7, [_Z23stencil_3d27pt_kernel_1PdS__param_0];
	ld.param.u64 	%rd8, [_Z23stencil_3d27pt_kernel_1PdS__param_1];
	cvta.to.global.u64 	%rd1, %rd7;
	cvta.to.global.u64 	%rd2, %rd8;
	mov.u32 	%r44, %ctaid.y;
	shl.b32 	%r1, %r44, 5;
	mov.u32 	%r45, %ctaid.x;
	shl.b32 	%r2, %r45, 5;
	mov.u32 	%r3, %tid.z;
	mov.u32 	%r4, %tid.y;
	mov.u32 	%r5, %tid.x;
	shl.b32 	%r46, %r5, 3;
	mov.u32 	%r47, _ZZ23stencil_3d27pt_kernel_1PdS_E6in_shm;
	add.s32 	%r6, %r47, %r46;
	add.s32 	%r7, %r5, %r2;
	mov.b32 	%r80, 0;
$L__BB0_1:
	shl.b32 	%r49, %r80, 3;
	mov.u32 	%r50, %ctaid.z;
	shl.b32 	%r51, %r50, 5;
	add.s32 	%r9, %r49, %r51;
	mov.b32 	%r81, 0;
$L__BB0_2:
	shl.b32 	%r53, %r81, 3;
	add.s32 	%r11, %r53, %r1;
	mov.b32 	%r82, 0;
$L__BB0_3:
	setp.gt.u32 	%p3, %r3, 9;
	shl.b32 	%r13, %r82, 3;
	@%p3 bra 	$L__BB0_12;
	add.s32 	%r14, %r7, %r13;
	mov.u32 	%r83, %r3;
$L__BB0_5:
	setp.gt.u32 	%p4, %r4, 9;
	@%p4 bra 	$L__BB0_11;
	add.s32 	%r54, %r83, %r9;
	mul.wide.u32 	%rd9, %r54, 532512;
	add.s64 	%rd3, %rd1, %rd9;
	mad.lo.s32 	%r16, %r83, 800, %r6;
	mov.u32 	%r84, %r4;
$L__BB0_7:
	setp.gt.u32 	%p5, %r5, 9;
	@%p5 bra 	$L__BB0_10;
	add.s32 	%r55, %r84, %r11;
	mul.wide.u32 	%rd10, %r55, 2064;
	add.s64 	%rd4, %rd3, %rd10;
	mad.lo.s32 	%r86, %r84, 80, %r16;
	mov.u32 	%r85, %r14;
	mov.u32 	%r87, %r5;
$L__BB0_9:
	mul.wide.u32 	%rd11, %r85, 8;
	add.s64 	%rd12, %rd4, %rd11;
	ld.global.f64 	%fd1, [%rd12];
	st.shared.f64 	[%r86], %fd1;
	add.s32 	%r22, %r87, 4;
	add.s32 	%r86, %r86, 32;
	add.s32 	%r85, %r85, 4;
	setp.lt.u32 	%p6, %r87, 6;
	mov.u32 	%r87, %r22;
	@%p6 bra 	$L__BB0_9;
$L__BB0_10:
	add.s32 	%r25, %r84, 4;
	setp.lt.u32 	%p7, %r84, 6;
	mov.u32 	%r84, %r25;
	@%p7 bra 	$L__BB0_7;
$L__BB0_11:
	add.s32 	%r26, %r83, 4;
	setp.lt.u32 	%p8, %r83, 6;
	mov.u32 	%r83, %r26;
	@%p8 bra 	$L__BB0_5;
$L__BB0_12:
	bar.sync 	0;
	mov.b32 	%r88, 0;
	mov.pred 	%p22, -1;
$L__BB0_13:
	mov.pred 	%p1, %p22;
	add.s32 	%r58, %r88, %r3;
	mov.u32 	%r59, _ZZ23stencil_3d27pt_kernel_1PdS_E6in_shm;
	mad.lo.s32 	%r28, %r58, 800, %r59;
	shl.b32 	%r60, %r58, 9;
	mov.u32 	%r61, _ZZ23stencil_3d27pt_kernel_1PdS_E7out_shm;
	add.s32 	%r29, %r61, %r60;
	mov.b32 	%r89, 0;
	mov.pred 	%p23, -1;
$L__BB0_14:
	mov.pred 	%p2, %p23;
	add.s32 	%r63, %r89, %r4;
	mad.lo.s32 	%r64, %r63, 80, %r28;
	shl.b32 	%r65, %r63, 6;
	add.s32 	%r66, %r29, %r65;
	shl.b32 	%r67, %r5, 3;
	add.s32 	%r68, %r64, %r67;
	ld.shared.f64 	%fd2, [%r68];
	ld.shared.f64 	%fd3, [%r68+8];
	mul.f64 	%fd4, %fd3, 0d3FC999999999999A;
	fma.rn.f64 	%fd5, %fd2, 0d3FB999999999999A, %fd4;
	ld.shared.f64 	%fd6, [%r68+16];
	fma.rn.f64 	%fd7, %fd6, 0d3FD3333333333333, %fd5;
	ld.shared.f64 	%fd8, [%r68+80];
	fma.rn.f64 	%fd9, %fd8, 0d3FD999999999999A, %fd7;
	ld.shared.f64 	%fd10, [%r68+88];
	fma.rn.f64 	%fd11, %fd10, 0d3FE0000000000000, %fd9;
	ld.shared.f64 	%fd12, [%r68+96];
	fma.rn.f64 	%fd13, %fd12, 0d3FE3333333333333, %fd11;
	ld.shared.f64 	%fd14, [%r68+160];
	fma.rn.f64 	%fd15, %fd14, 0d3FE6666666666666, %fd13;
	ld.shared.f64 	%fd16, [%r68+168];
	fma.rn.f64 	%fd17, %fd16, 0d3FE999999999999A, %fd15;
	ld.shared.f64 	%fd18, [%r68+176];
	fma.rn.f64 	%fd19, %fd18, 0d3FECCCCCCCCCCCCD, %fd17;
	ld.shared.f64 	%fd20, [%r68+800];
	fma.rn.f64 	%fd21, %fd20, 0d3FB999999999999A, %fd19;
	ld.shared.f64 	%fd22, [%r68+808];
	fma.rn.f64 	%fd23, %fd22, 0d3FC999999999999A, %fd21;
	ld.shared.f64 	%fd24, [%r68+816];
	fma.rn.f64 	%fd25, %fd24, 0d3FD3333333333333, %fd23;
	ld.shared.f64 	%fd26, [%r68+880];
	fma.rn.f64 	%fd27, %fd26, 0d3FD999999999999A, %fd25;
	ld.shared.f64 	%fd28, [%r68+888];
	fma.rn.f64 	%fd29, %fd28, 0d3FE0000000000000, %fd27;
	ld.shared.f64 	%fd30, [%r68+896];
	fma.rn.f64 	%fd31, %fd30, 0d3FE3333333333333, %fd29;
	ld.shared.f64 	%fd32, [%r68+960];
	fma.rn.f64 	%fd33, %fd32, 0d3FE6666666666666, %fd31;
	ld.shared.f64 	%fd34, [%r68+968];
	fma.rn.f64 	%fd35, %fd34, 0d3FE999999999999A, %fd33;
	ld.shared.f64 	%fd36, [%r68+976];
	fma.rn.f64 	%fd37, %fd36, 0d3FECCCCCCCCCCCCD, %fd35;
	ld.shared.f64 	%fd38, [%r68+1600];
	fma.rn.f64 	%fd39, %fd38, 0d3FB999999999999A, %fd37;
	ld.shared.f64 	%fd40, [%r68+1608];
	fma.rn.f64 	%fd41, %fd40, 0d3FC999999999999A, %fd39;
	ld.shared.f64 	%fd42, [%r68+1616];
	fma.rn.f64 	%fd43, %fd42, 0d3FD3333333333333, %fd41;
	ld.shared.f64 	%fd44, [%r68+1680];
	fma.rn.f64 	%fd45, %fd44, 0d3FD999999999999A, %fd43;
	ld.shared.f64 	%fd46, [%r68+1688];
	fma.rn.f64 	%fd47, %fd46, 0d3FE0000000000000, %fd45;
	ld.shared.f64 	%fd48, [%r68+1696];
	fma.rn.f64 	%fd49, %fd48, 0d3FE3333333333333, %fd47;
	ld.shared.f64 	%fd50, [%r68+1760];
	fma.rn.f64 	%fd51, %fd50, 0d3FE6666666666666, %fd49;
	ld.shared.f64 	%fd52, [%r68+1768];
	fma.rn.f64 	%fd53, %fd52, 0d3FE999999999999A, %fd51;
	ld.shared.f64 	%fd54, [%r68+1776];
	fma.rn.f64 	%fd55, %fd54, 0d3FECCCCCCCCCCCCD, %fd53;
	add.s32 	%r69, %r66, %r67;
	st.shared.f64 	[%r69], %fd55;
	ld.shared.f64 	%fd56, [%r68+32];
	ld.shared.f64 	%fd57, [%r68+40];
	mul.f64 	%fd58, %fd57, 0d3FC999999999999A;
	fma.rn.f64 	%fd59, %fd56, 0d3FB999999999999A, %fd58;
	ld.shared.f64 	%fd60, [%r68+48];
	fma.rn.f64 	%fd61, %fd60, 0d3FD3333333333333, %fd59;
	ld.shared.f64 	%fd62, [%r68+112];
	fma.rn.f64 	%fd63, %fd62, 0d3FD999999999999A, %fd61;
	ld.shared.f64 	%fd64, [%r68+120];
	fma.rn.f64 	%fd65, %fd64, 0d3FE0000000000000, %fd63;
	ld.shared.f64 	%fd66, [%r68+128];
	fma.rn.f64 	%fd67, %fd66, 0d3FE3333333333333, %fd65;
	ld.shared.f64 	%fd68, [%r68+192];
	fma.rn.f64 	%fd69, %fd68, 0d3FE6666666666666, %fd67;
	ld.shared.f64 	%fd70, [%r68+200];
	fma.rn.f64 	%fd71, %fd70, 0d3FE999999999999A, %fd69;
	ld.shared.f64 	%fd72, [%r68+208];
	fma.rn.f64 	%fd73, %fd72, 0d3FECCCCCCCCCCCCD, %fd71;
	ld.shared.f64 	%fd74, [%r68+832];
	fma.rn.f64 	%fd75, %fd74, 0d3FB999999999999A, %fd73;
	ld.shared.f64 	%fd76, [%r68+840];
	fma.rn.f64 	%fd77, %fd76, 0d3FC999999999999A, %fd75;
	ld.shared.f64 	%fd78, [%r68+848];
	fma.rn.f64 	%fd79, %fd78, 0d3FD3333333333333, %fd77;
	ld.shared.f64 	%fd80, [%r68+912];
	fma.rn.f64 	%fd81, %fd80, 0d3FD999999999999A, %fd79;
	ld.shared.f64 	%fd82, [%r68+920];
	fma.rn.f64 	%fd83, %fd82, 0d3FE0000000000000, %fd81;
	ld.shared.f64 	%fd84, [%r68+928];
	fma.rn.f64 	%fd85, %fd84, 0d3FE3333333333333, %fd83;
	ld.shared.f64 	%fd86, [%r68+992];
	fma.rn.f64 	%fd87, %fd86, 0d3FE6666666666666, %fd85;
	ld.shared.f64 	%fd88, [%r68+1000];
	fma.rn.f64 	%fd89, %fd88, 0d3FE999999999999A, %fd87;
	ld.shared.f64 	%fd90, [%r68+1008];
	fma.rn.f64 	%fd91, %fd90, 0d3FECCCCCCCCCCCCD, %fd89;
	ld.shared.f64 	%fd92, [%r68+1632];
	fma.rn.f64 	%fd93, %fd92, 0d3FB999999999999A, %fd91;
	ld.shared.f64 	%fd94, [%r68+1640];
	fma.rn.f64 	%fd95, %fd94, 0d3FC999999999999A, %fd93;
	ld.shared.f64 	%fd96, [%r68+1648];
	fma.rn.f64 	%fd97, %fd96, 0d3FD3333333333333, %fd95;
	ld.shared.f64 	%fd98, [%r68+1712];
	fma.rn.f64 	%fd99, %fd98, 0d3FD999999999999A, %fd97;
	ld.shared.f64 	%fd100, [%r68+1720];
	fma.rn.f64 	%fd101, %fd100, 0d3FE0000000000000, %fd99;
	ld.shared.f64 	%fd102, [%r68+1728];
	fma.rn.f64 	%fd103, %fd102, 0d3FE3333333333333, %fd101;
	ld.shared.f64 	%fd104, [%r68+1792];
	fma.rn.f64 	%fd105, %fd104, 0d3FE6666666666666, %fd103;
	ld.shared.f64 	%fd106, [%r68+1800];
	fma.rn.f64 	%fd107, %fd106, 0d3FE999999999999A, %fd105;
	ld.shared.f64 	%fd108, [%r68+1808];
	fma.rn.f64 	%fd109, %fd108, 0d3FECCCCCCCCCCCCD, %fd107;
	st.shared.f64 	[%r69+32], %fd109;
	mov.b32 	%r89, 4;
	mov.pred 	%p23, 0;
	@%p2 bra 	$L__BB0_14;
	mov.b32 	%r88, 4;
	mov.pred 	%p22, 0;
	@%p1 bra 	$L__BB0_13;
	setp.gt.u32 	%p13, %r3, 7;
	bar.sync 	0;
	@%p13 bra 	$L__BB0_25;
	add.s32 	%r71, %r13, %r2;
	add.s32 	%r31, %r71, 1;
	mov.u32 	%r90, %r3;
$L__BB0_18:
	setp.gt.u32 	%p14, %r4, 7;
	@%p14 bra 	$L__BB0_24;
	shl.b32 	%r72, %r90, 9;
	mov.u32 	%r73, _ZZ23stencil_3d27pt_kernel_1PdS_E7out_shm;
	add.s32 	%r33, %r73, %r72;
	add.s32 	%r74, %r9, %r90;
	mul.wide.u32 	%rd13, %r74, 532512;
	add.s64 	%rd14, %rd2, %rd13;
	add.s64 	%rd5, %rd14, 532512;
	mov.u32 	%r91, %r4;
$L__BB0_20:
	setp.gt.u32 	%p15, %r5, 7;
	@%p15 bra 	$L__BB0_23;
	shl.b32 	%r75, %r91, 6;
	add.s32 	%r35, %r33, %r75;
	add.s32 	%r76, %r11, %r91;
	mul.wide.u32 	%rd15, %r76, 2064;
	add.s64 	%rd6, %rd5, %rd15;
	mov.u32 	%r92, %r5;
$L__BB0_22:
	shl.b32 	%r77, %r92, 3;
	add.s32 	%r78, %r35, %r77;
	ld.shared.f64 	%fd110, [%r78];
	add.s32 	%r79, %r31, %r92;
	mul.wide.u32 	%rd16, %r79, 8;
	add.s64 	%rd17, %rd6, %rd16;
	st.global.f64 	[%rd17+2064], %fd110;
	add.s32 	%r37, %r92, 4;
	setp.lt.u32 	%p16, %r92, 4;
	mov.u32 	%r92, %r37;
	@%p16 bra 	$L__BB0_22;
$L__BB0_23:
	add.s32 	%r38, %r91, 4;
	setp.lt.u32 	%p17, %r91, 4;
	mov.u32 	%r91, %r38;
	@%p17 bra 	$L__BB0_20;
$L__BB0_24:
	add.s32 	%r39, %r90, 4;
	setp.lt.u32 	%p18, %r90, 4;
	mov.u32 	%r90, %r39;
	@%p18 bra 	$L__BB0_18;
$L__BB0_25:
	add.s32 	%r82, %r82, 1;
	setp.ne.s32 	%p19, %r82, 4;
	@%p19 bra 	$L__BB0_3;
	add.s32 	%r81, %r81, 1;
	setp.ne.s32 	%p20, %r81, 4;
	@%p20 bra 	$L__BB0_2;
	add.s32 	%r80, %r80, 1;
	setp.ne.s32 	%p21, %r80, 4;
	@%p21 bra 	$L__BB0_1;
	ret;

}


// ===== COMPILED SASS (sm_100) =====

	.target	sm_100

	.elftype	@"ET_EXEC"


//--------------------- .note.nv.tkinfo           --------------------------
	.section	.note.nv.tkinfo,"",@"SHT_NOTE"
	.sectionflags	@"SHF_NOTE_NV_TKINFO"
	.tkinfo
        /*0018*/ 	.word	0x00000002
        /*0030*/ 	.string	""
        /*0030*/ 	.string	"ptxas"
        /*0030*/ 	.string	"Cuda compilation tools, release 13.0, V13.0.88"
        /*0030*/ 	.string	"Build cuda_13.0.r13.0/compiler.36424714_0"
        /*0030*/ 	.string	"-arch sm_100 -m 64 "



//--------------------- .note.nv.cuinfo           --------------------------
	.section	.note.nv.cuinfo,"",@"SHT_NOTE"
	.sectionflags	@"SHF_NOTE_NV_CUINFO"
        /*0018*/ 	.short	0x0002
        /*001a*/ 	.short	0x0064
        /*001c*/ 	.short	0x0082
	.zero		2


//--------------------- .nv.info                  --------------------------
	.section	.nv.info,"",@"SHT_CUDA_INFO"
	.align	4


	//----- nvinfo : EIATTR_REGCOUNT
	.align		4
        /*0000*/ 	.byte	0x04, 0x2f
        /*0002*/ 	.short	(.L_1 - .L_0)
	.align		4
.L_0:
        /*0004*/ 	.word	index@(_Z23stencil_3d27pt_kernel_1PdS_)
        /*0008*/ 	.word	0x0000001e


	//----- nvinfo : EIATTR_FRAME_SIZE
	.align		4
.L_1:
        /*000c*/ 	.byte	0x04, 0x11
        /*000e*/ 	.short	(.L_3 - .L_2)
	.align		4
.L_2:
        /*0010*/ 	.word	index@(_Z23stencil_3d27pt_kernel_1PdS_)
        /*0014*/ 	.word	0x00000000


	//----- nvinfo : EIATTR_MIN_STACK_SIZE
	.align		4
.L_3:
        /*0018*/ 	.byte	0x04, 0x12
        /*001a*/ 	.short	(.L_5 - .L_4)
	.align		4
.L_4:
        /*001c*/ 	.word	index@(_Z23stencil_3d27pt_kernel_1PdS_)
        /*0020*/ 	.word	0x00000000
.L_5:


//--------------------- .nv.compat                --------------------------
	.section	.nv.compat,"",@"SHT_CUDA_COMPAT_INFO"
	.align	4
        /*0000*/ 	.byte	0x02, 0x09, 0x00, 0x00, 0x02, 0x02, 0x01, 0x00, 0x02, 0x05, 0x05, 0x00, 0x03, 0x07, 0x01, 0x01
        /*0010*/ 	.byte	0x02, 0x03, 0x00, 0x00, 0x02, 0x06, 0x01, 0x00, 0x04, 0x0b, 0x08, 0x00, 0x01, 0x00, 0x00, 0x00
        /*0020*/ 	.byte	0x00, 0x00, 0x00, 0x00


//--------------------- .nv.info._Z23stencil_3d27pt_kernel_1PdS_ --------------------------
	.section	.nv.info._Z23stencil_3d27pt_kernel_1PdS_,"",@"SHT_CUDA_INFO"
	.sectionflags	@""
	.align	4


	//----- nvinfo : EIATTR_CUDA_API_VERSION
	.align		4
        /*0000*/ 	.byte	0x04, 0x37
        /*0002*/ 	.short	(.L_7 - .L_6)
.L_6:
        /*0004*/ 	.word	0x00000082


	//----- nvinfo : EIATTR_KPARAM_INFO
	.align		4
.L_7:
        /*0008*/ 	.byte	0x04, 0x17
        /*000a*/ 	.short	(.L_9 - .L_8)
.L_8:
        /*000c*/ 	.word	0x00000000
        /*0010*/ 	.short	0x0001
        /*0012*/ 	.short	0x0008
        /*0014*/ 	.byte	0x00, 0xf5, 0x21, 0x00


	//----- nvinfo : EIATTR_KPARAM_INFO
	.align		4
.L_9:
        /*0018*/ 	.byte	0x04, 0x17
        /*001a*/ 	.short	(.L_11 - .L_10)
.L_10:
        /*001c*/ 	.word	0x00000000
        /*0020*/ 	.short	0x0000
        /*0022*/ 	.short	0x0000
        /*0024*/ 	.byte	0x00, 0xf5, 0x21, 0x00


	//----- nvinfo : EIATTR_SPARSE_MMA_MASK
	.align		4
.L_11:
        /*0028*/ 	.byte	0x03, 0x50
        /*002a*/ 	.short	0x0000


	//----- nvinfo : EIATTR_MAXREG_COUNT
	.align		4
        /*002c*/ 	.byte	0x03, 0x1b
        /*002e*/ 	.short	0x00ff


	//----- nvinfo : EIATTR_NUM_BARRIERS
	.align		4
        /*0030*/ 	.byte	0x02, 0x4c
        /*0032*/ 	.byte	0x01
	.zero		1


	//----- nvinfo : EIATTR_MERCURY_ISA_VERSION
	.align		4
        /*0034*/ 	.byte	0x03, 0x5f
        /*0036*/ 	.short	0x0101


	//----- nvinfo : EIATTR_VRC_CTA_INIT_COUNT
	.align		4
        /*0038*/ 	.byte	0x02, 0x4a
	.zero		1
	.zero		1


	//----- nvinfo : EIATTR_EXIT_INSTR_OFFSETS
	.align		4
        /*003c*/ 	.byte	0x04, 0x1c
        /*003e*/ 	.short	(.L_13 - .L_12)


	//   ....[0]....
.L_12:
        /*0040*/ 	.word	0x000010b0


	//----- nvinfo : EIATTR_CRS_STACK_SIZE
	.align		4
.L_13:
        /*0044*/ 	.byte	0x04, 0x1e
        /*0046*/ 	.short	(.L_15 - .L_14)
.L_14:
        /*0048*/ 	.word	0x00000000


	//----- nvinfo : EIATTR_CBANK_PARAM_SIZE
	.align		4
.L_15:
        /*004c*/ 	.byte	0x03, 0x19
        /*004e*/ 	.short	0x0010


	//----- nvinfo : EIATTR_PARAM_CBANK
	.align		4
        /*0050*/ 	.byte	0x04, 0x0a
        /*0052*/ 	.short	(.L_17 - .L_16)
	.align		4
.L_16:
        /*0054*/ 	.word	index@(.nv.constant0._Z23stencil_3d27pt_kernel_1PdS_)
        /*0058*/ 	.short	0x0380
        /*005a*/ 	.short	0x0010


	//----- nvinfo : EIATTR_SW_WAR
	.align		4
.L_17:
        /*005c*/ 	.byte	0x04, 0x36
        /*005e*/ 	.short	(.L_19 - .L_18)
.L_18:
        /*0060*/ 	.word	0x00000008
.L_19:


//--------------------- .nv.callgraph             --------------------------
	.section	.nv.callgraph,"",@"SHT_CUDA_CALLGRAPH"
	.align	4
	.sectionentsize	8
	.align		4
        /*0000*/ 	.word	0x00000000
	.align		4
        /*0004*/ 	.word	0xffffffff
	.align		4
        /*0008*/ 	.word	0x00000000
	.align		4
        /*000c*/ 	.word	0xfffffffe
	.align		4
        /*0010*/ 	.word	0x00000000
	.align		4
        /*0014*/ 	.word	0xfffffffd
	.align		4
        /*0018*/ 	.word	0x00000000
	.align		4
        /*001c*/ 	.word	0xfffffffc


//--------------------- .text._Z23stencil_3d27pt_kernel_1PdS_ --------------------------
	.section	.text._Z23stencil_3d27pt_kernel_1PdS_,"ax",@progbits
	.align	128
        .global         _Z23stencil_3d27pt_kernel_1PdS_
        .type           _Z23stencil_3d27pt_kernel_1PdS_,@function
        .size           _Z23stencil_3d27pt_kernel_1PdS_,(.L_x_24 - _Z23stencil_3d27pt_kernel_1PdS_)
        .other          _Z23stencil_3d27pt_kernel_1PdS_,@"STO_CUDA_ENTRY STV_DEFAULT"
_Z23stencil_3d27pt_kernel_1PdS_:
.text._Z23stencil_3d27pt_kernel_1PdS_:
[----:B------:R-:W-:Y:S01]  /*0000*/  LDC R1, c[0x0][0x37c] ;  /* 0x0000df00ff017b82 */ /* 0x000fe20000000800 */
[----:B------:R-:W0:Y:S07]  /*0010*/  S2R R0, SR_CTAID.X ;  /* 0x0000000000007919 */ /* 0x000e2e0000002500 */
[----:B------:R-:W1:Y:S01]  /*0020*/  S2UR UR5, SR_CgaCtaId ;  /* 0x00000000000579c3 */ /* 0x000e620000008800 */
[----:B------:R-:W-:Y:S01]  /*0030*/  UMOV UR4, 0x400 ;  /* 0x0000040000047882 */ /* 0x000fe20000000000 */
[----:B------:R-:W2:Y:S01]  /*0040*/  LDCU.64 UR10, c[0x0][0x358] ;  /* 0x00006b00ff0a77ac */ /* 0x000ea20008000a00 */
[----:B------:R-:W0:Y:S01]  /*0050*/  S2R R3, SR_TID.X ;  /* 0x0000000000037919 */ /* 0x000e220000002100 */
[----:B------:R-:W3:Y:S04]  /*0060*/  S2R R2, SR_TID.Z ;  /* 0x0000000000027919 */ /* 0x000ee80000002300 */
[----:B------:R-:W4:Y:S01]  /*0070*/  S2UR UR12, SR_CTAID.Y ;  /* 0x00000000000c79c3 */ /* 0x000f220000002600 */
[----:B------:R-:W2:Y:S07]  /*0080*/  S2R R4, SR_TID.Y ;  /* 0x0000000000047919 */ /* 0x000eae0000002200 */
[----:B------:R-:W2:Y:S01]  /*0090*/  S2UR UR13, SR_CTAID.Z ;  /* 0x00000000000d79c3 */ /* 0x000ea20000002700 */
[----:B-1----:R-:W-:Y:S01]  /*00a0*/  ULEA UR4, UR5, UR4, 0x18 ;  /* 0x0000000405047291 */ /* 0x002fe2000f8ec0ff */
[----:B0-----:R-:W-:-:S05]  /*00b0*/  IMAD R5, R0, 0x20, R3 ;  /* 0x0000002000057824 */ /* 0x001fca00078e0203 */
[----:B------:R-:W-:Y:S01]  /*00c0*/  LEA R6, R3, UR4, 0x3 ;  /* 0x0000000403067c11 */ /* 0x000fe2000f8e18ff */
[----:B---34-:R-:W-:-:S06]  /*00d0*/  UMOV UR4, URZ ;  /* 0x000000ff00047c82 */ /* 0x018fcc0008000000 */
.L_x_22:
[----:B--2---:R-:W-:Y:S02]  /*00e0*/  ULEA UR5, UR13, UR4, 0x2 ;  /* 0x000000040d057291 */ /* 0x004fe4000f8e10ff */
[----:B------:R-:W-:Y:S02]  /*00f0*/  UIADD3 UR4, UPT, UPT, UR4, 0x1, URZ ;  /* 0x0000000104047890 */ /* 0x000fe4000fffe0ff */
[----:B------:R-:W-:Y:S02]  /*0100*/  USHF.L.U32 UR7, UR5, 0x3, URZ ;  /* 0x0000000305077899 */ /* 0x000fe400080006ff */
[----:B------:R-:W-:Y:S01]  /*0110*/  UISETP.NE.AND UP2, UPT, UR4, 0x4, UPT ;  /* 0x000000040400788c */ /* 0x000fe2000bf45270 */
[----:B0-----:R-:W-:-:S10]  /*0120*/  UMOV UR5, URZ ;  /* 0x000000ff00057c82 */ /* 0x001fd40008000000 */
.L_x_21:
[----:B------:R-:W-:Y:S01]  /*0130*/  ULEA UR6, UR12, UR5, 0x2 ;  /* 0x000000050c067291 */ /* 0x000fe2000f8e10ff */
[----:B------:R-:W-:Y:S01]  /*0140*/  IMAD.MOV.U32 R7, RZ, RZ, RZ ;  /* 0x000000ffff077224 */ /* 0x000fe200078e00ff */
[----:B------:R-:W-:Y:S02]  /*0150*/  UIADD3 UR5, UPT, UPT, UR5, 0x1, URZ ;  /* 0x0000000105057890 */ /* 0x000fe4000fffe0ff */
[----:B------:R-:W-:Y:S02]  /*0160*/  USHF.L.U32 UR8, UR6, 0x3, URZ ;  /* 0x0000000306087899 */ /* 0x000fe400080006ff */
[----:B0-----:R-:W-:-:S11]  /*0170*/  UISETP.NE.AND UP3, UPT, UR5, 0x4, UPT ;  /* 0x000000040500788c */ /* 0x001fd6000bf65270 */
.L_x_20:
[----:B------:R-:W-:Y:S01]  /*0180*/  ISETP.GT.U32.AND P1, PT, R2, 0x9, PT ;  /* 0x000000090200780c */ /* 0x000fe20003f24070 */
[----:B------:R-:W-:Y:S01]  /*0190*/  BSSY.RECONVERGENT B0, `(.L_x_0) ;  /* 0x0000028000007945 */ /* 0x000fe20003800200 */
[----:B------:R-:W-:Y:S01]  /*01a0*/  MOV R8, R7 ;  /* 0x0000000700087202 */ /* 0x000fe20000000f00 */
[----:B------:R-:W-:-:S05]  /*01b0*/  VIADD R7, R7, 0x1 ;  /* 0x0000000107077836 */ /* 0x000fca0000000000 */
[----:B------:R-:W-:-:S05]  /*01c0*/  ISETP.NE.AND P0, PT, R7, 0x4, PT ;  /* 0x000000040700780c */ /* 0x000fca0003f05270 */
[----:B0-----:R-:W-:Y:S08]  /*01d0*/  @P1 BRA `(.L_x_1) ;  /* 0x00000000008c1947 */ /* 0x001ff00003800000 */
[----:B------:R-:W-:Y:S01]  /*01e0*/  IMAD R9, R8, 0x8, R5 ;  /* 0x0000000808097824 */ /* 0x000fe200078e0205 */
[----:B------:R-:W-:-:S07]  /*01f0*/  MOV R17, R2 ;  /* 0x0000000200117202 */ /* 0x000fce0000000f00 */
.L_x_8:
[----:B------:R-:W-:Y:S01]  /*0200*/  ISETP.GT.U32.AND P1, PT, R4, 0x9, PT ;  /* 0x000000090400780c */ /* 0x000fe20003f24070 */
[----:B------:R-:W-:-:S12]  /*0210*/  BSSY.RECONVERGENT B1, `(.L_x_2) ;  /* 0x000001c000017945 */ /* 0x000fd80003800200 */
[----:B------:R-:W-:Y:S05]  /*0220*/  @P1 BRA `(.L_x_3) ;  /* 0x0000000000681947 */ /* 0x000fea0003800000 */
[----:B------:R-:W0:Y:S01]  /*0230*/  LDC.64 R10, c[0x0][0x380] ;  /* 0x0000e000ff0a7b82 */ /* 0x000e220000000a00 */
[C---:B------:R-:W-:Y:S02]  /*0240*/  VIADD R13, R17.reuse, UR7 ;  /* 0x00000007110d7c36 */ /* 0x040fe40008000000 */
[----:B------:R-:W-:Y:S02]  /*0250*/  IMAD R23, R17, 0x320, R6 ;  /* 0x0000032011177824 */ /* 0x000fe400078e0206 */
[----:B------:R-:W-:Y:S02]  /*0260*/  IMAD.MOV.U32 R12, RZ, RZ, R4 ;  /* 0x000000ffff0c7224 */ /* 0x000fe400078e0004 */
[----:B0-----:R-:W-:-:S07]  /*0270*/  IMAD.WIDE.U32 R10, R13, 0x82020, R10 ;  /* 0x000820200d0a7825 */ /* 0x001fce00078e000a */
.L_x_7:
[----:B------:R-:W-:Y:S01]  /*0280*/  ISETP.GT.U32.AND P2, PT, R3, 0x9, PT ;  /* 0x000000090300780c */ /* 0x000fe20003f44070 */
[----:B------:R-:W-:Y:S01]  /*0290*/  BSSY.RECONVERGENT B2, `(.L_x_4) ;  /* 0x0000011000027945 */ /* 0x000fe20003800200 */
[C---:B------:R-:W-:Y:S02]  /*02a0*/  ISETP.GE.U32.AND P1, PT, R12.reuse, 0x6, PT ;  /* 0x000000060c00780c */ /* 0x040fe40003f26070 */
[----:B------:R-:W-:-:S09]  /*02b0*/  IADD3 R18, PT, PT, R12, 0x4, RZ ;  /* 0x000000040c127810 */ /* 0x000fd20007ffe0ff */
[----:B------:R-:W-:Y:S05]  /*02c0*/  @P2 BRA `(.L_x_5) ;  /* 0x0000000000342947 */ /* 0x000fea0003800000 */
[C---:B------:R-:W-:Y:S01]  /*02d0*/  VIADD R13, R12.reuse, UR8 ;  /* 0x000000080c0d7c36 */ /* 0x040fe20008000000 */
[----:B------:R-:W-:Y:S01]  /*02e0*/  MOV R16, R3 ;  /* 0x0000000300107202 */ /* 0x000fe20000000f00 */
[----:B------:R-:W-:Y:S02]  /*02f0*/  IMAD R19, R12, 0x50, R23 ;  /* 0x000000500c137824 */ /* 0x000fe400078e0217 */
[----:B------:R-:W-:Y:S02]  /*0300*/  IMAD.MOV.U32 R21, RZ, RZ, R9 ;  /* 0x000000ffff157224 */ /* 0x000fe400078e0009 */
[----:B------:R-:W-:-:S07]  /*0310*/  IMAD.WIDE.U32 R12, R13, 0x810, R10 ;  /* 0x000008100d0c7825 */ /* 0x000fce00078e000a */
.L_x_6:
[----:B------:R-:W-:-:S06]  /*0320*/  IMAD.WIDE.U32 R14, R21, 0x8, R12 ;  /* 0x00000008150e7825 */ /* 0x000fcc00078e000c */
[----:B------:R-:W2:Y:S01]  /*0330*/  LDG.E.64 R14, desc[UR10][R14.64] ;  /* 0x0000000a0e0e7981 */ /* 0x000ea2000c1e1b00 */
[C---:B------:R-:W-:Y:S01]  /*0340*/  ISETP.GE.U32.AND P2, PT, R16.reuse, 0x6, PT ;  /* 0x000000061000780c */ /* 0x040fe20003f46070 */
[----:B------:R-:W-:Y:S02]  /*0350*/  VIADD R16, R16, 0x4 ;  /* 0x0000000410107836 */ /* 0x000fe40000000000 */
[----:B------:R-:W-:Y:S01]  /*0360*/  VIADD R21, R21, 0x4 ;  /* 0x0000000415157836 */ /* 0x000fe20000000000 */
[----:B--2---:R0:W-:Y:S02]  /*0370*/  STS.64 [R19], R14 ;  /* 0x0000000e13007388 */ /* 0x0041e40000000a00 */
[----:B0-----:R-:W-:-:S07]  /*0380*/  IADD3 R19, PT, PT, R19, 0x20, RZ ;  /* 0x0000002013137810 */ /* 0x001fce0007ffe0ff */
[----:B------:R-:W-:Y:S05]  /*0390*/  @!P2 BRA `(.L_x_6) ;  /* 0xfffffffc00e0a947 */ /* 0x000fea000383ffff */
.L_x_5:
[----:B------:R-:W-:Y:S05]  /*03a0*/  BSYNC.RECONVERGENT B2 ;  /* 0x0000000000027941 */ /* 0x000fea0003800200 */
.L_x_4:
[----:B------:R-:W-:Y:S01]  /*03b0*/  IMAD.MOV.U32 R12, RZ, RZ, R18 ;  /* 0x000000ffff0c7224 */ /* 0x000fe200078e0012 */
[----:B------:R-:W-:Y:S06]  /*03c0*/  @!P1 BRA `(.L_x_7) ;  /* 0xfffffffc00ac9947 */ /* 0x000fec000383ffff */
.L_x_3:
[----:B------:R-:W-:Y:S05]  /*03d0*/  BSYNC.RECONVERGENT B1 ;  /* 0x0000000000017941 */ /* 0x000fea0003800200 */
.L_x_2:
[C---:B------:R-:W-:Y:S01]  /*03e0*/  ISETP.GE.U32.AND P1, PT, R17.reuse, 0x6, PT ;  /* 0x000000061100780c */ /* 0x040fe20003f26070 */
[----:B------:R-:W-:-:S12]  /*03f0*/  VIADD R17, R17, 0x4 ;  /* 0x0000000411117836 */ /* 0x000fd80000000000 */
[----:B------:R-:W-:Y:S05]  /*0400*/  @!P1 BRA `(.L_x_8) ;  /* 0xfffffffc007c9947 */ /* 0x000fea000383ffff */
.L_x_1:
[----:B------:R-:W-:Y:S05]  /*0410*/  BSYNC.RECONVERGENT B0 ;  /* 0x0000000000007941 */ /* 0x000fea0003800200 */
.L_x_0:
[----:B------:R-:W-:Y:S01]  /*0420*/  BAR.SYNC.DEFER_BLOCKING 0x0 ;  /* 0x0000000000007b1d */ /* 0x000fe20000010000 */
[----:B------:R-:W-:-:S05]  /*0430*/  UPLOP3.LUT UP0, UPT, UPT, UPT, UPT, 0x80, 0x8 ;  /* 0x000000000008789c */ /* 0x000fca0003f0f070 */
[----:B------:R-:W-:-:S06]  /*0440*/  UMOV UR6, URZ ;  /* 0x000000ff00067c82 */ /* 0x000fcc0008000000 */
.L_x_10:
[----:B0-----:R-:W0:Y:S01]  /*0450*/  S2R R11, SR_CgaCtaId ;  /* 0x00000000000b7919 */ /* 0x001e220000008800 */
[----:B------:R-:W-:Y:S01]  /*0460*/  MOV R10, 0x400 ;  /* 0x00000400000a7802 */ /* 0x000fe20000000f00 */
[----:B------:R-:W-:Y:S01]  /*0470*/  VIADD R22, R2, UR6 ;  /* 0x0000000602167c36 */ /* 0x000fe20008000000 */
[----:B------:R-:W-:Y:S02]  /*0480*/  UPLOP3.LUT UP1, UPT, UPT, UPT, UP0, 0x80, 0x8 ;  /* 0x000000000008789c */ /* 0x000fe40003f2f000 */
[----:B------:R-:W-:Y:S01]  /*0490*/  IADD3 R9, PT, PT, R10, 0x1f40, RZ ;  /* 0x00001f400a097810 */ /* 0x000fe20007ffe0ff */
[----:B------:R-:W-:Y:S01]  /*04a0*/  UPLOP3.LUT UP0, UPT, UPT, UPT, UPT, 0x80, 0x8 ;  /* 0x000000000008789c */ /* 0x000fe20003f0f070 */
[----:B------:R-:W-:Y:S01]  /*04b0*/  UMOV UR6, URZ ;  /* 0x000000ff00067c82 */ /* 0x000fe20008000000 */
[C---:B0-----:R-:W-:Y:S02]  /*04c0*/  LEA R13, R11.reuse, R10, 0x18 ;  /* 0x0000000a0b0d7211 */ /* 0x041fe400078ec0ff */
[----:B------:R-:W-:-:S03]  /*04d0*/  LEA R11, R11, R9, 0x18 ;  /* 0x000000090b0b7211 */ /* 0x000fc600078ec0ff */
[C---:B------:R-:W-:Y:S02]  /*04e0*/  IMAD R9, R22.reuse, 0x320, R13 ;  /* 0x0000032016097824 */ /* 0x040fe400078e020d */
[----:B------:R-:W-:-:S07]  /*04f0*/  IMAD R22, R22, 0x200, R11 ;  /* 0x0000020016167824 */ /* 0x000fce00078e020b */
.L_x_9:
[----:B0-----:R-:W-:Y:S01]  /*0500*/  IADD3 R23, PT, PT, R4, UR6, RZ ;  /* 0x0000000604177c10 */ /* 0x001fe2000fffe0ff */
[----:B------:R-:W-:Y:S01]  /*0510*/  UMOV UR14, 0x9999999a ;  /* 0x9999999a000e7882 */ /* 0x000fe20000000000 */
[----:B------:R-:W-:Y:S01]  /*0520*/  UMOV UR15, 0x3fc99999 ;  /* 0x3fc99999000f7882 */ /* 0x000fe20000000000 */
[----:B------:R-:W-:Y:S01]  /*0530*/  UMOV UR16, 0x9999999a ;  /* 0x9999999a00107882 */ /* 0x000fe20000000000 */
[----:B------:R-:W-:Y:S01]  /*0540*/  UMOV UR17, 0x3fb99999 ;  /* 0x3fb9999900117882 */ /* 0x000fe20000000000 */
[----:B------:R-:W-:Y:S01]  /*0550*/  IMAD R24, R23, 0x50, R9 ;  /* 0x0000005017187824 */ /* 0x000fe200078e0209 */
[----:B------:R-:W-:Y:S01]  /*0560*/  UMOV UR18, 0x33333333 ;  /* 0x3333333300127882 */ /* 0x000fe20000000000 */
[----:B------:R-:W-:Y:S01]  /*0570*/  UMOV UR19, 0x3fd33333 ;  /* 0x3fd3333300137882 */ /* 0x000fe20000000000 */
[----:B------:R-:W-:Y:S01]  /*0580*/  UMOV UR20, 0x9999999a ;  /* 0x9999999a00147882 */ /* 0x000fe20000000000 */
[----:B------:R-:W-:Y:S01]  /*0590*/  IMAD R24, R3, 0x8, R24 ;  /* 0x0000000803187824 */ /* 0x000fe200078e0218 */
[----:B------:R-:W-:Y:S01]  /*05a0*/  UMOV UR21, 0x3fd99999 ;  /* 0x3fd9999900157882 */ /* 0x000fe20000000000 */
[----:B------:R-:W-:Y:S01]  /*05b0*/  UMOV UR22, 0x33333333 ;  /* 0x3333333300167882 */ /* 0x000fe20000000000 */
[----:B------:R-:W-:Y:S01]  /*05c0*/  UMOV UR23, 0x3fe33333 ;  /* 0x3fe3333300177882 */ /* 0x000fe20000000000 */
[----:B------:R-:W-:Y:S01]  /*05d0*/  UMOV UR24, 0x66666666 ;  /* 0x6666666600187882 */ /* 0x000fe20000000000 */
[----:B------:R-:W0:Y:S01]  /*05e0*/  LDS.64 R12, [R24+0x8] ;  /* 0x00000800180c7984 */ /* 0x000e220000000a00 */
[----:B------:R-:W-:Y:S01]  /*05f0*/  UMOV UR25, 0x3fe66666 ;  /* 0x3fe6666600197882 */ /* 0x000fe20000000000 */
[----:B------:R-:W-:Y:S01]  /*0600*/  UMOV UR26, 0x9999999a ;  /* 0x9999999a001a7882 */ /* 0x000fe20000000000 */
[----:B------:R-:W-:Y:S01]  /*0610*/  UMOV UR27, 0x3fe99999 ;  /* 0x3fe99999001b7882 */ /* 0x000fe20000000000 */
[----:B------:R-:W1:Y:S01]  /*0620*/  LDS.64 R10, [R24] ;  /* 0x00000000180a7984 */ /* 0x000e620000000a00 */
[----:B------:R-:W-:Y:S01]  /*0630*/  UMOV UR28, 0xcccccccd ;  /* 0xcccccccd001c7882 */ /* 0x000fe20000000000 */
[----:B------:R-:W-:Y:S01]  /*0640*/  UMOV UR29, 0x3feccccc ;  /* 0x3feccccc001d7882 */ /* 0x000fe20000000000 */
[----:B------:R-:W-:Y:S01]  /*0650*/  UPLOP3.LUT UP4, UPT, UPT, UPT, UP0, 0x80, 0x8 ;  /* 0x000000000008789c */ /* 0x000fe20003f8f000 */
[----:B------:R-:W2:Y:S01]  /*0660*/  LDS.64 R14, [R24+0x10] ;  /* 0x00001000180e7984 */ /* 0x000ea20000000a00 */
[----:B------:R-:W-:Y:S01]  /*0670*/  UPLOP3.LUT UP0, UPT, UPT, UPT, UPT, 0x40, 0x4 ;  /* 0x000000000004789c */ /* 0x000fe20003f0e870 */
[----:B------:R-:W-:-:S02]  /*0680*/  UMOV UR6, 0x4 ;  /* 0x0000000400067882 */ /* 0x000fc40000000000 */
[----:B------:R-:W3:Y:S04]  /*0690*/  LDS.64 R20, [R24+0x50] ;  /* 0x0000500018147984 */ /* 0x000ee80000000a00 */
[----:B------:R-:W4:Y:S04]  /*06a0*/  LDS.64 R18, [R24+0x58] ;  /* 0x0000580018127984 */ /* 0x000f280000000a00 */
[----:B------:R-:W5:Y:S01]  /*06b0*/  LDS.64 R16, [R24+0x60] ;  /* 0x0000600018107984 */ /* 0x000f620000000a00 */
[----:B0-----:R-:W-:-:S08]  /*06c0*/  DMUL R12, R12, UR14 ;  /* 0x0000000e0c0c7c28 */ /* 0x001fd00008000000 */
[----:B-1----:R-:W-:Y:S01]  /*06d0*/  DFMA R12, R10, UR16, R12 ;  /* 0x000000100a0c7c2b */ /* 0x002fe2000800000c */
[----:B------:R-:W0:Y:S07]  /*06e0*/  LDS.64 R10, [R24+0xa0] ;  /* 0x0000a000180a7984 */ /* 0x000e2e0000000a00 */
[----:B--2---:R-:W-:Y:S02]  /*06f0*/  DFMA R14, R14, UR18, R12 ;  /* 0x000000120e0e7c2b */ /* 0x004fe4000800000c */
[----:B------:R-:W1:Y:S06]  /*0700*/  LDS.64 R12, [R24+0xa8] ;  /* 0x0000a800180c7984 */ /* 0x000e6c0000000a00 */
[----:B---3--:R-:W-:-:S02]  /*0710*/  DFMA R20, R20, UR20, R14 ;  /* 0x0000001414147c2b */ /* 0x008fc4000800000e */
[----:B------:R-:W2:Y:S06]  /*0720*/  LDS.64 R14, [R24+0xb0] ;  /* 0x0000b000180e7984 */ /* 0x000eac0000000a00 */
[----:B----4-:R-:W-:Y:S02]  /*0730*/  DFMA R18, R18, 0.5, R20 ;  /* 0x3fe000001212782b */ /* 0x010fe40000000014 */
[----:B------:R-:W3:Y:S06]  /*0740*/  LDS.64 R20, [R24+0x320] ;  /* 0x0003200018147984 */ /* 0x000eec0000000a00 */
[----:B-----5:R-:W-:-:S02]  /*0750*/  DFMA R16, R16, UR22, R18 ;  /* 0x0000001610107c2b */ /* 0x020fc40008000012 */
[----:B------:R-:W4:Y:S06]  /*0760*/  LDS.64 R18, [R24+0x328] ;  /* 0x0003280018127984 */ /* 0x000f2c0000000a00 */
[----:B0-----:R-:W-:Y:S02]  /*0770*/  DFMA R10, R10, UR24, R16 ;  /* 0x000000180a0a7c2b */ /* 0x001fe40008000010 */
[----:B------:R-:W0:Y:S06]  /*0780*/  LDS.64 R16, [R24+0x330] ;  /* 0x0003300018107984 */ /* 0x000e2c0000000a00 */
[----:B-1----:R-:W-:-:S02]  /*0790*/  DFMA R12, R12, UR26, R10 ;  /* 0x0000001a0c0c7c2b */ /* 0x002fc4000800000a */
[----:B------:R-:W1:Y:S06]  /*07a0*/  LDS.64 R10, [R24+0x370] ;  /* 0x00037000180a7984 */ /* 0x000e6c0000000a00 */
[----:B--2---:R-:W-:Y:S02]  /*07b0*/  DFMA R14, R14, UR28, R12 ;  /* 0x0000001c0e0e7c2b */ /* 0x004fe4000800000c */
[----:B------:R-:W2:Y:S06]  /*07c0*/  LDS.64 R12, [R24+0x378] ;  /* 0x00037800180c7984 */ /* 0x000eac0000000a00 */
[----:B---3--:R-:W-:-:S02]  /*07d0*/  DFMA R20, R20, UR16, R14 ;  /* 0x0000001014147c2b */ /* 0x008fc4000800000e */
[----:B------:R-:W3:Y:S06]  /*07e0*/  LDS.64 R14, [R24+0x380] ;  /* 0x00038000180e7984 */ /* 0x000eec0000000a00 */
[----:B----4-:R-:W-:Y:S02]  /*07f0*/  DFMA R18, R18, UR14, R20 ;  /* 0x0000000e12127c2b */ /* 0x010fe40008000014 */
[----:B------:R-:W4:Y:S06]  /*0800*/  LDS.64 R20, [R24+0x3c0] ;  /* 0x0003c00018147984 */ /* 0x000f2c0000000a00 */
[----:B0-----:R-:W-:-:S02]  /*0810*/  DFMA R16, R16, UR18, R18 ;  /* 0x0000001210107c2b */ /* 0x001fc40008000012 */
[----:B------:R-:W0:Y:S06]  /*0820*/  LDS.64 R18, [R24+0x3c8] ;  /* 0x0003c80018127984 */ /* 0x000e2c0000000a00 */
[----:B-1----:R-:W-:Y:S02]  /*0830*/  DFMA R10, R10, UR20, R16 ;  /* 0x000000140a0a7c2b */ /* 0x002fe40008000010 */
[----:B------:R-:W1:Y:S06]  /*0840*/  LDS.64 R16, [R24+0x3d0] ;  /* 0x0003d00018107984 */ /* 0x000e6c0000000a00 */
[----:B--2---:R-:W-:-:S02]  /*0850*/  DFMA R12, R12, 0.5, R10 ;  /* 0x3fe000000c0c782b */ /* 0x004fc4000000000a */
[----:B------:R-:W2:Y:S06]  /*0860*/  LDS.64 R10, [R24+0x640] ;  /* 0x00064000180a7984 */ /* 0x000eac0000000a00 */
[----:B---3--:R-:W-:Y:S02]  /*0870*/  DFMA R14, R14, UR22, R12 ;  /* 0x000000160e0e7c2b */ /* 0x008fe4000800000c */
[----:B------:R-:W3:Y:S06]  /*0880*/  LDS.64 R12, [R24+0x648] ;  /* 0x00064800180c7984 */ /* 0x000eec0000000a00 */
[----:B----4-:R-:W-:-:S02]  /*0890*/  DFMA R20, R20, UR24, R14 ;  /* 0x0000001814147c2b */ /* 0x010fc4000800000e */
        /* <DEDUP_REMOVED lines=13> */
[----:B-1----:R-:W-:-:S08]  /*0970*/  DFMA R18, R18, 0.5, R20 ;  /* 0x3fe000001212782b */ /* 0x002fd00000000014 */
[----:B--2---:R-:W-:-:S08]  /*0980*/  DFMA R16, R16, UR22, R18 ;  /* 0x0000001610107c2b */ /* 0x004fd00008000012 */
[----:B---3--:R-:W-:-:S08]  /*0990*/  DFMA R10, R10, UR24, R16 ;  /* 0x000000180a0a7c2b */ /* 0x008fd00008000010 */
[----:B----4-:R-:W-:Y:S01]  /*09a0*/  DFMA R10, R12, UR26, R10 ;  /* 0x0000001a0c0a7c2b */ /* 0x010fe2000800000a */
[----:B------:R-:W-:-:S05]  /*09b0*/  IMAD R12, R23, 0x40, R22 ;  /* 0x00000040170c7824 */ /* 0x000fca00078e0216 */
[----:B------:R-:W-:Y:S02]  /*09c0*/  LEA R23, R3, R12, 0x3 ;  /* 0x0000000c03177211 */ /* 0x000fe400078e18ff */
[----:B0-----:R-:W-:-:S07]  /*09d0*/  DFMA R26, R14, UR28, R10 ;  /* 0x0000001c0e1a7c2b */ /* 0x001fce000800000a */
[----:B------:R-:W-:Y:S04]  /*09e0*/  STS.64 [R23], R26 ;  /* 0x0000001a17007388 */ /* 0x000fe80000000a00 */
[----:B------:R-:W0:Y:S04]  /*09f0*/  LDS.64 R20, [R24+0x28] ;  /* 0x0000280018147984 */ /* 0x000e280000000a00 */
[----:B------:R-:W1:Y:S04]  /*0a00*/  LDS.64 R10, [R24+0x20] ;  /* 0x00002000180a7984 */ /* 0x000e680000000a00 */
[----:B------:R-:W2:Y:S04]  /*0a10*/  LDS.64 R18, [R24+0x30] ;  /* 0x0000300018127984 */ /* 0x000ea80000000a00 */
        /* <DEDUP_REMOVED lines=49> */
[----:B----4-:R-:W-:-:S08]  /*0d30*/  DFMA R10, R20, UR26, R10 ;  /* 0x0000001a140a7c2b */ /* 0x010fd0000800000a */
[----:B0-----:R-:W-:-:S07]  /*0d40*/  DFMA R10, R18, UR28, R10 ;  /* 0x0000001c120a7c2b */ /* 0x001fce000800000a */
[----:B------:R0:W-:Y:S01]  /*0d50*/  STS.64 [R23+0x20], R10 ;  /* 0x0000200a17007388 */ /* 0x0001e20000000a00 */
[----:B------:R-:W-:Y:S05]  /*0d60*/  BRA.U UP4, `(.L_x_9) ;  /* 0xfffffff504e47547 */ /* 0x000fea000b83ffff */
[----:B------:R-:W-:Y:S01]  /*0d70*/  UPLOP3.LUT UP0, UPT, UPT, UPT, UPT, 0x40, 0x4 ;  /* 0x000000000004789c */ /* 0x000fe20003f0e870 */
[----:B------:R-:W-:Y:S01]  /*0d80*/  UMOV UR6, 0x4 ;  /* 0x0000000400067882 */ /* 0x000fe20000000000 */
[----:B------:R-:W-:Y:S09]  /*0d90*/  BRA.U UP1, `(.L_x_10) ;  /* 0xfffffff501ac7547 */ /* 0x000ff2000b83ffff */
[----:B------:R-:W-:Y:S01]  /*0da0*/  BAR.SYNC.DEFER_BLOCKING 0x0 ;  /* 0x0000000000007b1d */ /* 0x000fe20000010000 */
[----:B------:R-:W-:-:S05]  /*0db0*/  ISETP.GT.U32.AND P1, PT, R2, 0x7, PT ;  /* 0x000000070200780c */ /* 0x000fca0003f24070 */
[----:B------:R-:W-:Y:S08]  /*0dc0*/  BSSY.RECONVERGENT B0, `(.L_x_11) ;  /* 0x000002b000007945 */ /* 0x000ff00003800200 */
[----:B------:R-:W-:Y:S05]  /*0dd0*/  @P1 BRA `(.L_x_12) ;  /* 0x0000000000a41947 */ /* 0x000fea0003800000 */
[----:B------:R-:W-:Y:S01]  /*0de0*/  IMAD R16, R0, 0x4, R8 ;  /* 0x0000000400107824 */ /* 0x000fe200078e0208 */
[----:B------:R-:W-:-:S04]  /*0df0*/  MOV R17, R2 ;  /* 0x0000000200117202 */ /* 0x000fc80000000f00 */
[----:B------:R-:W-:-:S07]  /*0e00*/  LEA R16, R16, 0x1, 0x3 ;  /* 0x0000000110107811 */ /* 0x000fce00078e18ff */
.L_x_19:
[----:B------:R-:W-:Y:S01]  /*0e10*/  ISETP.GT.U32.AND P1, PT, R4, 0x7, PT ;  /* 0x000000070400780c */ /* 0x000fe20003f24070 */
[----:B------:R-:W-:-:S12]  /*0e20*/  BSSY.RECONVERGENT B1, `(.L_x_13) ;  /* 0x0000021000017945 */ /* 0x000fd80003800200 */
[----:B0-----:R-:W-:Y:S05]  /*0e30*/  @P1 BRA `(.L_x_14) ;  /* 0x00000000007c1947 */ /* 0x001fea0003800000 */
[----:B------:R-:W1:Y:S01]  /*0e40*/  LDC.64 R8, c[0x0][0x388] ;  /* 0x0000e200ff087b82 */ /* 0x000e620000000a00 */
[----:B0-----:R-:W-:Y:S01]  /*0e50*/  VIADD R11, R17, UR7 ;  /* 0x00000007110b7c36 */ /* 0x001fe20008000000 */
[----:B------:R-:W-:Y:S01]  /*0e60*/  UMOV UR6, 0x400 ;  /* 0x0000040000067882 */ /* 0x000fe20000000000 */
[----:B------:R-:W-:Y:S01]  /*0e70*/  MOV R10, R4 ;  /* 0x00000004000a7202 */ /* 0x000fe20000000f00 */
[----:B------:R-:W-:-:S04]  /*0e80*/  UIADD3 UR6, UPT, UPT, UR6, 0x1f40, URZ ;  /* 0x00001f4006067890 */ /* 0x000fc8000fffe0ff */
[----:B------:R-:W0:Y:S01]  /*0e90*/  S2UR UR9, SR_CgaCtaId ;  /* 0x00000000000979c3 */ /* 0x000e220000008800 */
[----:B-1----:R-:W-:-:S03]  /*0ea0*/  IMAD.WIDE.U32 R8, R11, 0x82020, R8 ;  /* 0x000820200b087825 */ /* 0x002fc600078e0008 */
[----:B------:R-:W-:Y:S01]  /*0eb0*/  IADD3 R8, P1, PT, R8, 0x82020, RZ ;  /* 0x0008202008087810 */ /* 0x000fe20007f3e0ff */
[----:B0-----:R-:W-:-:S04]  /*0ec0*/  ULEA UR6, UR9, UR6, 0x18 ;  /* 0x0000000609067291 */ /* 0x001fc8000f8ec0ff */
[----:B------:R-:W-:Y:S02]  /*0ed0*/  IMAD.X R9, RZ, RZ, R9, P1 ;  /* 0x000000ffff097224 */ /* 0x000fe400008e0609 */
[----:B------:R-:W-:-:S07]  /*0ee0*/  LEA R21, R17, UR6, 0x9 ;  /* 0x0000000611157c11 */ /* 0x000fce000f8e48ff */
.L_x_18:
[----:B------:R-:W-:Y:S01]  /*0ef0*/  ISETP.GT.U32.AND P2, PT, R3, 0x7, PT ;  /* 0x000000070300780c */ /* 0x000fe20003f44070 */
[----:B------:R-:W-:Y:S01]  /*0f00*/  BSSY.RECONVERGENT B2, `(.L_x_15) ;  /* 0x0000010000027945 */ /* 0x000fe20003800200 */
[C---:B------:R-:W-:Y:S02]  /*0f10*/  ISETP.GE.U32.AND P1, PT, R10.reuse, 0x4, PT ;  /* 0x000000040a00780c */ /* 0x040fe40003f26070 */
[----:B------:R-:W-:-:S09]  /*0f20*/  IADD3 R18, PT, PT, R10, 0x4, RZ ;  /* 0x000000040a127810 */ /* 0x000fd20007ffe0ff */
[----:B0-----:R-:W-:Y:S05]  /*0f30*/  @P2 BRA `(.L_x_16) ;  /* 0x0000000000302947 */ /* 0x001fea0003800000 */
[C---:B------:R-:W-:Y:S01]  /*0f40*/  VIADD R11, R10.reuse, UR8 ;  /* 0x000000080a0b7c36 */ /* 0x040fe20008000000 */
[----:B------:R-:W-:Y:S01]  /*0f50*/  LEA R20, R10, R21, 0x6 ;  /* 0x000000150a147211 */ /* 0x000fe200078e30ff */
[----:B------:R-:W-:Y:S02]  /*0f60*/  IMAD.MOV.U32 R19, RZ, RZ, R3 ;  /* 0x000000ffff137224 */ /* 0x000fe400078e0003 */
[----:B------:R-:W-:-:S07]  /*0f70*/  IMAD.WIDE.U32 R10, R11, 0x810, R8 ;  /* 0x000008100b0a7825 */ /* 0x000fce00078e0008 */
.L_x_17:
[C---:B0-----:R-:W-:Y:S01]  /*0f80*/  LEA R12, R19.reuse, R20, 0x3 ;  /* 0x00000014130c7211 */ /* 0x041fe200078e18ff */
[----:B------:R-:W-:Y:S01]  /*0f90*/  IMAD.IADD R15, R16, 0x1, R19 ;  /* 0x00000001100f7824 */ /* 0x000fe200078e0213 */
[C---:B------:R-:W-:Y:S02]  /*0fa0*/  ISETP.GE.U32.AND P2, PT, R19.reuse, 0x4, PT ;  /* 0x000000041300780c */ /* 0x040fe40003f46070 */
[----:B------:R-:W-:Y:S01]  /*0fb0*/  IADD3 R19, PT, PT, R19, 0x4, RZ ;  /* 0x0000000413137810 */ /* 0x000fe20007ffe0ff */
[----:B------:R-:W-:Y:S01]  /*0fc0*/  IMAD.WIDE.U32 R14, R15, 0x8, R10 ;  /* 0x000000080f0e7825 */ /* 0x000fe200078e000a */
[----:B------:R-:W0:Y:S04]  /*0fd0*/  LDS.64 R12, [R12] ;  /* 0x000000000c0c7984 */ /* 0x000e280000000a00 */
[----:B0-----:R0:W-:Y:S05]  /*0fe0*/  STG.E.64 desc[UR10][R14.64+0x810], R12 ;  /* 0x0008100c0e007986 */ /* 0x0011ea000c101b0a */
[----:B------:R-:W-:Y:S05]  /*0ff0*/  @!P2 BRA `(.L_x_17) ;  /* 0xfffffffc00e0a947 */ /* 0x000fea000383ffff */
.L_x_16:
[----:B------:R-:W-:Y:S05]  /*1000*/  BSYNC.RECONVERGENT B2 ;  /* 0x0000000000027941 */ /* 0x000fea0003800200 */
.L_x_15:
[----:B------:R-:W-:Y:S01]  /*1010*/  IMAD.MOV.U32 R10, RZ, RZ, R18 ;  /* 0x000000ffff0a7224 */ /* 0x000fe200078e0012 */
[----:B------:R-:W-:Y:S06]  /*1020*/  @!P1 BRA `(.L_x_18) ;  /* 0xfffffffc00b09947 */ /* 0x000fec000383ffff */
.L_x_14:
[----:B------:R-:W-:Y:S05]  /*1030*/  BSYNC.RECONVERGENT B1 ;  /* 0x0000000000017941 */ /* 0x000fea0003800200 */
.L_x_13:
[C---:B------:R-:W-:Y:S02]  /*1040*/  ISETP.GE.U32.AND P1, PT, R17.reuse, 0x4, PT ;  /* 0x000000041100780c */ /* 0x040fe40003f26070 */
[----:B------:R-:W-:-:S11]  /*1050*/  IADD3 R17, PT, PT, R17, 0x4, RZ ;  /* 0x0000000411117810 */ /* 0x000fd60007ffe0ff */
[----:B------:R-:W-:Y:S05]  /*1060*/  @!P1 BRA `(.L_x_19) ;  /* 0xfffffffc00689947 */ /* 0x000fea000383ffff */
.L_x_12:
[----:B------:R-:W-:Y:S05]  /*1070*/  BSYNC.RECONVERGENT B0 ;  /* 0x0000000000007941 */ /* 0x000fea0003800200 */
.L_x_11:
[----:B------:R-:W-:Y:S05]  /*1080*/  @P0 BRA `(.L_x_20) ;  /* 0xfffffff0003c0947 */ /* 0x000fea000383ffff */
[----:B------:R-:W-:Y:S05]  /*1090*/  BRA.U UP3, `(.L_x_21) ;  /* 0xfffffff103247547 */ /* 0x000fea000b83ffff */
[----:B------:R-:W-:Y:S05]  /*10a0*/  BRA.U UP2, `(.L_x_22) ;  /* 0xfffffff1020c7547 */ /* 0x000fea000b83ffff */
[----:B------:R-:W-:Y:S05]  /*10b0*/  EXIT ;  /* 0x000000000000794d */ /* 0x000fea0003800000 */
.L_x_23:
[----:B------:R-:W-:-:S00]  /*10c0*/  BRA `(.L_x_23) ;  /* 0xfffffffc00fc7947 */ /* 0x000fc0000383ffff */
[----:B------:R-:W-:-:S00]  /*10d0*/  NOP ;  /* 0x0000000000007918 */ /* 0x000fc00000000000 */
        /* <DEDUP_REMOVED lines=10> */
.L_x_24:


//--------------------- .nv.shared._Z23stencil_3d27pt_kernel_1PdS_ --------------------------
	.section	.nv.shared._Z23stencil_3d27pt_kernel_1PdS_,"aw",@nobits
	.sectionflags	@""
	.align	8
.nv.shared._Z23stencil_3d27pt_kernel_1PdS_:
	.zero		13120


//--------------------- .nv.shared.reserved.0     --------------------------
	.section	.nv.shared.reserved.0,"aw",@nobits
	.weak		__nv_reservedSMEM_offset_0_alias
	.size		__nv_reservedSMEM_offset_0_alias, 0, 64
	.other		__nv_reservedSMEM_offset_0_alias,@"STO_CUDA_RESERVED_SHARED STV_DEFAULT"
__nv_reservedSMEM_offset_0_alias:
	.zero		0
	.zero		64


//--------------------- .nv.constant0._Z23stencil_3d27pt_kernel_1PdS_ --------------------------
	.section	.nv.constant0._Z23stencil_3d27pt_kernel_1PdS_,"a",@progbits
	.sectionflags	@""
	.align	4
.nv.constant0._Z23stencil_3d27pt_kernel_1PdS_:
	.zero		912


//--------------------- SYMBOLS --------------------------

	.type		.nv.reservedSmem.offset0,@object
	.size		.nv.reservedSmem.offset0,0x4
	.type		.nv.reservedSmem.cap,@object
	.size		.nv.reservedSmem.cap,0x4
